//
// Generated by NVIDIA NVVM Compiler
//
// Compiler Build ID: CL-36424714
// Cuda compilation tools, release 13.0, V13.0.88
// Based on NVVM 20.0.0
//

.version 9.0
.target sm_100
.address_size 64

	// .globl	_Z12helloFromGPUv
.extern .func  (.param .b32 func_retval0) vprintf
(
	.param .b64 vprintf_param_0,
	.param .b64 vprintf_param_1
)
;
.global .align 1 .b8 $str[28] = {72, 101, 108, 108, 111, 32, 102, 114, 111, 109, 32, 71, 80, 85, 44, 32, 116, 104, 114, 101, 97, 100, 32, 37, 100, 33, 10};

.visible .entry _Z12helloFromGPUv()
{
	.local .align 8 .b8 	__local_depot0[8];
	.reg .b64 	%SP;
	.reg .b64 	%SPL;
	.reg .b32 	%r<7>;
	.reg .b64 	%rd<5>;

	mov.u64 	%SPL, __local_depot0;
	cvta.local.u64 	%SP, %SPL;
	add.u64 	%rd1, %SP, 0;
	add.u64 	%rd2, %SPL, 0;
	mov.u32 	%r1, %ctaid.x;
	mov.u32 	%r2, %ntid.x;
	mov.u32 	%r3, %tid.x;
	mad.lo.s32 	%r4, %r1, %r2, %r3;
	st.local.u32 	[%rd2], %r4;
	mov.u64 	%rd3, $str;
	cvta.global.u64 	%rd4, %rd3;
	{ // callseq 0, 0
	.param .b64 param0;
	st.param.b64 	[param0], %rd4;
	.param .b64 param1;
	st.param.b64 	[param1], %rd1;
	.param .b32 retval0;
	call.uni (retval0), 
	vprintf, 
	(
	param0, 
	param1
	);
	ld.param.b32 	%r5, [retval0];
	} // callseq 0
	ret;

}


// ===== COMPILED SASS (sm_100) =====

	.target	sm_100

	.elftype	@"ET_EXEC"


//--------------------- .note.nv.tkinfo           --------------------------
	.section	.note.nv.tkinfo,"",@"SHT_NOTE"
	.sectionflags	@"SHF_NOTE_NV_TKINFO"
	.tkinfo
        /*0018*/ 	.word	0x00000002
        /*0030*/ 	.string	""
        /*0030*/ 	.string	"ptxas"
        /*0030*/ 	.string	"Cuda compilation tools, release 13.0, V13.0.88"
        /*0030*/ 	.string	"Build cuda_13.0.r13.0/compiler.36424714_0"
        /*0030*/ 	.string	"-arch sm_100 -m 64 "



//--------------------- .note.nv.cuinfo           --------------------------
	.section	.note.nv.cuinfo,"",@"SHT_NOTE"
	.sectionflags	@"SHF_NOTE_NV_CUINFO"
        /*0018*/ 	.short	0x0002
        /*001a*/ 	.short	0x0064
        /*001c*/ 	.short	0x0082
	.zero		2


//--------------------- .nv.info                  --------------------------
	.section	.nv.info,"",@"SHT_CUDA_INFO"
	.align	4


	//----- nvinfo : EIATTR_REGCOUNT
	.align		4
        /*0000*/ 	.byte	0x04, 0x2f
        /*0002*/ 	.short	(.L_2 - .L_1)
	.align		4
.L_1:
        /*0004*/ 	.word	index@(_Z12helloFromGPUv)
        /*0008*/ 	.word	0x00000018


	//----- nvinfo : EIATTR_FRAME_SIZE
	.align		4
.L_2:
        /*000c*/ 	.byte	0x04, 0x11
        /*000e*/ 	.short	(.L_4 - .L_3)
	.align		4
.L_3:
        /*0010*/ 	.word	index@(_Z12helloFromGPUv)
        /*0014*/ 	.word	0x00000008


	//----- nvinfo : EIATTR_MIN_STACK_SIZE
	.align		4
.L_4:
        /*0018*/ 	.byte	0x04, 0x12
        /*001a*/ 	.short	(.L_6 - .L_5)
	.align		4
.L_5:
        /*001c*/ 	.word	index@(_Z12helloFromGPUv)
        /*0020*/ 	.word	0x00000008
.L_6:


//--------------------- .nv.compat                --------------------------
	.section	.nv.compat,"",@"SHT_CUDA_COMPAT_INFO"
	.align	4
        /*0000*/ 	.byte	0x02, 0x09, 0x00, 0x00, 0x02, 0x02, 0x01, 0x00, 0x02, 0x05, 0x05, 0x00, 0x03, 0x07, 0x01, 0x01
        /*0010*/ 	.byte	0x02, 0x03, 0x00, 0x00, 0x02, 0x06, 0x01, 0x00, 0x04, 0x0b, 0x08, 0x00, 0x09, 0x00, 0x00, 0x00
        /*0020*/ 	.byte	0x00, 0x00, 0x00, 0x00


//--------------------- .nv.info._Z12helloFromGPUv --------------------------
	.section	.nv.info._Z12helloFromGPUv,"",@"SHT_CUDA_INFO"
	.sectionflags	@""
	.align	4


	//----- nvinfo : EIATTR_CUDA_API_VERSION
	.align		4
        /*0000*/ 	.byte	0x04, 0x37
        /*0002*/ 	.short	(.L_8 - .L_7)
.L_7:
        /*0004*/ 	.word	0x00000082


	//----- nvinfo : EIATTR_SPARSE_MMA_MASK
	.align		4
.L_8:
        /*0008*/ 	.byte	0x03, 0x50
        /*000a*/ 	.short	0x0000


	//----- nvinfo : EIATTR_MAXREG_COUNT
	.align		4
        /*000c*/ 	.byte	0x03, 0x1b
        /*000e*/ 	.short	0x00ff


	//----- nvinfo : EIATTR_EXTERNS
	.align		4
        /*0010*/ 	.byte	0x04, 0x0f
        /*0012*/ 	.short	(.L_10 - .L_9)


	//   ....[0]....
	.align		4
.L_9:
        /*0014*/ 	.word	index@(vprintf)


	//----- nvinfo : EIATTR_MERCURY_ISA_VERSION
	.align		4
.L_10:
        /*0018*/ 	.byte	0x03, 0x5f
        /*001a*/ 	.short	0x0101


	//----- nvinfo : EIATTR_VRC_CTA_INIT_COUNT
	.align		4
        /*001c*/ 	.byte	0x02, 0x4a
	.zero		1
	.zero		1


	//----- nvinfo : EIATTR_SYSCALL_OFFSETS
	.align		4
        /*0020*/ 	.byte	0x04, 0x46
        /*0022*/ 	.short	(.L_12 - .L_11)


	//   ....[0]....
.L_11:
        /*0024*/ 	.word	0x00000110


	//----- nvinfo : EIATTR_EXIT_INSTR_OFFSETS
	.align		4
.L_12:
        /*0028*/ 	.byte	0x04, 0x1c
        /*002a*/ 	.short	(.L_14 - .L_13)


	//   ....[0]....
.L_13:
        /*002c*/ 	.word	0x00000120


	//----- nvinfo : EIATTR_SW_WAR
	.align		4
.L_14:
        /*0030*/ 	.byte	0x04, 0x36
        /*0032*/ 	.short	(.L_16 - .L_15)
.L_15:
        /*0034*/ 	.word	0x00000008
.L_16:


//--------------------- .nv.callgraph             --------------------------
	.section	.nv.callgraph,"",@"SHT_CUDA_CALLGRAPH"
	.align	4
	.sectionentsize	8
	.align		4
        /*0000*/ 	.word	0x00000000
	.align		4
        /*0004*/ 	.word	0xffffffff
	.align		4
        /*0008*/ 	.word	index@(_Z12helloFromGPUv)
	.align		4
        /*000c*/ 	.word	index@(vprintf)
	.align		4
        /*0010*/ 	.word	0x00000000
	.align		4
        /*0014*/ 	.word	0xfffffffe
	.align		4
        /*0018*/ 	.word	0x00000000
	.align		4
        /*001c*/ 	.word	0xfffffffd
	.align		4
        /*0020*/ 	.word	0x00000000
	.align		4
        /*0024*/ 	.word	0xfffffffc


//--------------------- .nv.constant4             --------------------------
	.section	.nv.constant4,"a",@progbits
	.align	8
	.align		8
.nv.constant4:
        /*0000*/ 	.dword	vprintf
	.align		8
        /*0008*/ 	.dword	$str


//--------------------- .text._Z12helloFromGPUv   --------------------------
	.section	.text._Z12helloFromGPUv,"ax",@progbits
	.align	128
        .global         _Z12helloFromGPUv
        .type           _Z12helloFromGPUv,@function
        .size           _Z12helloFromGPUv,(.L_x_2 - _Z12helloFromGPUv)
        .other          _Z12helloFromGPUv,@"STO_CUDA_ENTRY STV_DEFAULT"
_Z12helloFromGPUv:
.text._Z12helloFromGPUv:
[----:B------:R-:W0:Y:S01]  /*0000*/  LDC R1, c[0x0][0x37c] ;  /* 0x0000df00ff017b82 */ /* 0x000e220000000800 */
[----:B------:R-:W1:Y:S01]  /*0010*/  S2R R3, SR_TID.X ;  /* 0x0000000000037919 */ /* 0x000e620000002100 */
[----:B------:R-:W2:Y:S06]  /*0020*/  LDCU UR5, c[0x0][0x2fc] ;  /* 0x00005f80ff0577ac */ /* 0x000eac0008000800 */
[----:B------:R-:W1:Y:S01]  /*0030*/  S2UR UR6, SR_CTAID.X ;  /* 0x00000000000679c3 */ /* 0x000e620000002500 */
[----:B------:R-:W-:Y:S01]  /*0040*/  MOV R2, 0x0 ;  /* 0x0000000000027802 */ /* 0x000fe20000000f00 */
[----:B0-----:R-:W-:Y:S01]  /*0050*/  VIADD R1, R1, 0xfffffff8 ;  /* 0xfffffff801017836 */ /* 0x001fe20000000000 */
[----:B------:R-:W0:Y:S05]  /*0060*/  LDCU UR4, c[0x0][0x2f8] ;  /* 0x00005f00ff0477ac */ /* 0x000e2a0008000800 */
[----:B------:R-:W1:Y:S01]  /*0070*/  LDC R0, c[0x0][0x360] ;  /* 0x0000d800ff007b82 */ /* 0x000e620000000800 */
[----:B0-----:R-:W-:-:S05]  /*0080*/  IADD3 R6, P0, PT, R1, UR4, RZ ;  /* 0x0000000401067c10 */ /* 0x001fca000ff1e0ff */
[----:B--2---:R-:W-:Y:S02]  /*0090*/  IMAD.X R7, RZ, RZ, UR5, P0 ;  /* 0x00000005ff077e24 */ /* 0x004fe400080e06ff */
[----:B-1----:R-:W-:Y:S01]  /*00a0*/  IMAD R0, R0, UR6, R3 ;  /* 0x0000000600007c24 */ /* 0x002fe2000f8e0203 */
[----:B------:R-:W0:Y:S01]  /*00b0*/  LDCU.64 UR6, c[0x4][0x8] ;  /* 0x01000100ff0677ac */ /* 0x000e220008000a00 */
[----:B------:R-:W1:Y:S03]  /*00c0*/  LDC.64 R2, c[0x4][R2] ;  /* 0x0100000002027b82 */ /* 0x000e660000000a00 */
[----:B------:R2:W-:Y:S01]  /*00d0*/  STL [R1], R0 ;  /* 0x0000000001007387 */ /* 0x0005e20000100800 */
[----:B0-----:R-:W-:Y:S01]  /*00e0*/  IMAD.U32 R4, RZ, RZ, UR6 ;  /* 0x00000006ff047e24 */ /* 0x001fe2000f8e00ff */
[----:B--2---:R-:W-:-:S07]  /*00f0*/  MOV R5, UR7 ;  /* 0x0000000700057c02 */ /* 0x004fce0008000f00 */
[----:B------:R-:W-:-:S07]  /*0100*/  LEPC R20, `(.L_x_0) ;  /* 0x000000001014794e */ /* 0x000fce0000000000 */
[----:B-1----:R-:W-:Y:S05]  /*0110*/  CALL.ABS.NOINC R2 ;  /* 0x0000000002007343 */ /* 0x002fea0003c00000 */
.L_x_0:
[----:B------:R-:W-:Y:S05]  /*0120*/  EXIT ;  /* 0x000000000000794d */ /* 0x000fea0003800000 */
.L_x_1:
[----:B------:R-:W-:-:S00]  /*0130*/  BRA `(.L_x_1) ;  /* 0xfffffffc00fc7947 */ /* 0x000fc0000383ffff */
[----:B------:R-:W-:-:S00]  /*0140*/  NOP ;  /* 0x0000000000007918 */ /* 0x000fc00000000000 */
        /* <DEDUP_REMOVED lines=11> */
.L_x_2:


//--------------------- .nv.global.init           --------------------------
	.section	.nv.global.init,"aw",@progbits
.nv.global.init:
	.type		$str,@object
	.size		$str,(.L_0 - $str)
$str:
        /*0000*/ 	.byte	0x48, 0x65, 0x6c, 0x6c, 0x6f, 0x20, 0x66, 0x72, 0x6f, 0x6d, 0x20, 0x47, 0x50, 0x55, 0x2c, 0x20
        /*0010*/ 	.byte	0x74, 0x68, 0x72, 0x65, 0x61, 0x64, 0x20, 0x25, 0x64, 0x21, 0x0a, 0x00
.L_0:


//--------------------- .nv.shared.reserved.0     --------------------------
	.section	.nv.shared.reserved.0,"aw",@nobits
	.weak		__nv_reservedSMEM_offset_0_alias
	.size		__nv_reservedSMEM_offset_0_alias, 0, 64
	.other		__nv_reservedSMEM_offset_0_alias,@"STO_CUDA_RESERVED_SHARED STV_DEFAULT"
__nv_reservedSMEM_offset_0_alias:
	.zero		0
	.zero		64


//--------------------- .nv.constant0._Z12helloFromGPUv --------------------------
	.section	.nv.constant0._Z12helloFromGPUv,"a",@progbits
	.sectionflags	@""
	.align	4
.nv.constant0._Z12helloFromGPUv:
	.zero		896


//--------------------- SYMBOLS --------------------------

	.type		.nv.reservedSmem.offset0,@object
	.size		.nv.reservedSmem.offset0,0x4
	.type		vprintf,@function
